//
// Generated by NVIDIA NVVM Compiler
//
// Compiler Build ID: CL-36424714
// Cuda compilation tools, release 13.0, V13.0.88
// Based on NVVM 20.0.0
//

.version 9.0
.target sm_100
.address_size 64

	// .globl	_Z8sumBasesPcPjS0_S0_Pmm

.visible .entry _Z8sumBasesPcPjS0_S0_Pmm(
	.param .u64 .ptr .align 1 _Z8sumBasesPcPjS0_S0_Pmm_param_0,
	.param .u64 .ptr .align 1 _Z8sumBasesPcPjS0_S0_Pmm_param_1,
	.param .u64 .ptr .align 1 _Z8sumBasesPcPjS0_S0_Pmm_param_2,
	.param .u64 .ptr .align 1 _Z8sumBasesPcPjS0_S0_Pmm_param_3,
	.param .u64 .ptr .align 1 _Z8sumBasesPcPjS0_S0_Pmm_param_4,
	.param .u64 _Z8sumBasesPcPjS0_S0_Pmm_param_5
)
{
	.reg .pred 	%p<18>;
	.reg .b16 	%rs<3>;
	.reg .b32 	%r<27>;
	.reg .b64 	%rd<154>;

	ld.param.u64 	%rd52, [_Z8sumBasesPcPjS0_S0_Pmm_param_0];
	ld.param.u64 	%rd53, [_Z8sumBasesPcPjS0_S0_Pmm_param_1];
	ld.param.u64 	%rd54, [_Z8sumBasesPcPjS0_S0_Pmm_param_2];
	ld.param.u64 	%rd55, [_Z8sumBasesPcPjS0_S0_Pmm_param_3];
	ld.param.u64 	%rd56, [_Z8sumBasesPcPjS0_S0_Pmm_param_4];
	cvta.to.global.u64 	%rd1, %rd52;
	cvta.to.global.u64 	%rd2, %rd53;
	cvta.to.global.u64 	%rd3, %rd55;
	cvta.to.global.u64 	%rd4, %rd54;
	cvta.to.global.u64 	%rd5, %rd56;
	mov.u32 	%r12, %tid.x;
	mov.u32 	%r13, %tid.y;
	mad.lo.s32 	%r14, %r13, 10, %r12;
	mov.u32 	%r15, %tid.z;
	mad.lo.s32 	%r1, %r15, 100, %r14;
	cvt.u64.u32 	%rd6, %r1;
	mul.wide.u32 	%rd57, %r1, 8;
	add.s64 	%rd7, %rd5, %rd57;
	mov.b64 	%rd58, 0;
	st.global.u64 	[%rd7], %rd58;
	ld.global.u32 	%r25, [%rd4];
	mul.lo.s32 	%r3, %r25, %r1;
	add.s32 	%r16, %r3, %r25;
	setp.ge.u32 	%p1, %r3, %r16;
	@%p1 bra 	$L__BB0_5;
	cvt.u64.u32 	%rd134, %r3;
	add.s32 	%r4, %r1, 1;
	mov.b64 	%rd135, 0;
$L__BB0_2:
	add.s64 	%rd60, %rd1, %rd134;
	ld.global.u8 	%rs1, [%rd60];
	setp.eq.s16 	%p2, %rs1, 45;
	@%p2 bra 	$L__BB0_4;
	add.s64 	%rd135, %rd135, 1;
	st.global.u64 	[%rd7], %rd135;
	ld.global.u32 	%r25, [%rd4];
$L__BB0_4:
	add.s64 	%rd134, %rd134, 1;
	mul.lo.s32 	%r17, %r25, %r4;
	cvt.u64.u32 	%rd61, %r17;
	setp.lt.u64 	%p3, %rd134, %rd61;
	@%p3 bra 	$L__BB0_2;
$L__BB0_5:
	cvt.u32.u64 	%r18, %rd6;
	bar.sync 	0;
	setp.eq.s32 	%p4, %r18, 0;
	mov.b64 	%rd151, 0;
	@%p4 bra 	$L__BB0_18;
	and.b64  	%rd14, %rd6, 15;
	setp.lt.u32 	%p5, %r18, 16;
	mov.b64 	%rd143, 0;
	mov.u64 	%rd151, %rd143;
	@%p5 bra 	$L__BB0_9;
	and.b64  	%rd143, %rd6, 65520;
	add.s64 	%rd136, %rd5, 64;
	mov.b64 	%rd151, 0;
	mov.u64 	%rd137, %rd143;
$L__BB0_8:
	.pragma "nounroll";
	ld.global.u64 	%rd66, [%rd136+-64];
	add.s64 	%rd67, %rd66, %rd151;
	ld.global.u64 	%rd68, [%rd136+-56];
	add.s64 	%rd69, %rd68, %rd67;
	ld.global.u64 	%rd70, [%rd136+-48];
	add.s64 	%rd71, %rd70, %rd69;
	ld.global.u64 	%rd72, [%rd136+-40];
	add.s64 	%rd73, %rd72, %rd71;
	ld.global.u64 	%rd74, [%rd136+-32];
	add.s64 	%rd75, %rd74, %rd73;
	ld.global.u64 	%rd76, [%rd136+-24];
	add.s64 	%rd77, %rd76, %rd75;
	ld.global.u64 	%rd78, [%rd136+-16];
	add.s64 	%rd79, %rd78, %rd77;
	ld.global.u64 	%rd80, [%rd136+-8];
	add.s64 	%rd81, %rd80, %rd79;
	ld.global.u64 	%rd82, [%rd136];
	add.s64 	%rd83, %rd82, %rd81;
	ld.global.u64 	%rd84, [%rd136+8];
	add.s64 	%rd85, %rd84, %rd83;
	ld.global.u64 	%rd86, [%rd136+16];
	add.s64 	%rd87, %rd86, %rd85;
	ld.global.u64 	%rd88, [%rd136+24];
	add.s64 	%rd89, %rd88, %rd87;
	ld.global.u64 	%rd90, [%rd136+32];
	add.s64 	%rd91, %rd90, %rd89;
	ld.global.u64 	%rd92, [%rd136+40];
	add.s64 	%rd93, %rd92, %rd91;
	ld.global.u64 	%rd94, [%rd136+48];
	add.s64 	%rd95, %rd94, %rd93;
	ld.global.u64 	%rd96, [%rd136+56];
	add.s64 	%rd151, %rd96, %rd95;
	add.s64 	%rd137, %rd137, -16;
	add.s64 	%rd136, %rd136, 128;
	setp.ne.s64 	%p6, %rd137, 0;
	@%p6 bra 	$L__BB0_8;
$L__BB0_9:
	setp.eq.s64 	%p7, %rd14, 0;
	@%p7 bra 	$L__BB0_18;
	and.b64  	%rd26, %rd6, 7;
	setp.lt.u64 	%p8, %rd14, 8;
	@%p8 bra 	$L__BB0_12;
	shl.b64 	%rd98, %rd143, 3;
	add.s64 	%rd99, %rd5, %rd98;
	ld.global.u64 	%rd100, [%rd99];
	add.s64 	%rd101, %rd100, %rd151;
	ld.global.u64 	%rd102, [%rd99+8];
	add.s64 	%rd103, %rd102, %rd101;
	ld.global.u64 	%rd104, [%rd99+16];
	add.s64 	%rd105, %rd104, %rd103;
	ld.global.u64 	%rd106, [%rd99+24];
	add.s64 	%rd107, %rd106, %rd105;
	ld.global.u64 	%rd108, [%rd99+32];
	add.s64 	%rd109, %rd108, %rd107;
	ld.global.u64 	%rd110, [%rd99+40];
	add.s64 	%rd111, %rd110, %rd109;
	ld.global.u64 	%rd112, [%rd99+48];
	add.s64 	%rd113, %rd112, %rd111;
	ld.global.u64 	%rd114, [%rd99+56];
	add.s64 	%rd151, %rd114, %rd113;
	add.s64 	%rd143, %rd143, 8;
$L__BB0_12:
	setp.eq.s64 	%p9, %rd26, 0;
	@%p9 bra 	$L__BB0_18;
	and.b64  	%rd148, %rd6, 3;
	setp.lt.u64 	%p10, %rd26, 4;
	@%p10 bra 	$L__BB0_15;
	shl.b64 	%rd116, %rd143, 3;
	add.s64 	%rd117, %rd5, %rd116;
	ld.global.u64 	%rd118, [%rd117];
	add.s64 	%rd119, %rd118, %rd151;
	ld.global.u64 	%rd120, [%rd117+8];
	add.s64 	%rd121, %rd120, %rd119;
	ld.global.u64 	%rd122, [%rd117+16];
	add.s64 	%rd123, %rd122, %rd121;
	ld.global.u64 	%rd124, [%rd117+24];
	add.s64 	%rd151, %rd124, %rd123;
	add.s64 	%rd143, %rd143, 4;
$L__BB0_15:
	setp.eq.s64 	%p11, %rd148, 0;
	@%p11 bra 	$L__BB0_18;
	shl.b64 	%rd125, %rd143, 3;
	add.s64 	%rd149, %rd5, %rd125;
$L__BB0_17:
	.pragma "nounroll";
	ld.global.u64 	%rd126, [%rd149];
	add.s64 	%rd151, %rd126, %rd151;
	add.s64 	%rd149, %rd149, 8;
	add.s64 	%rd148, %rd148, -1;
	setp.ne.s64 	%p12, %rd148, 0;
	@%p12 bra 	$L__BB0_17;
$L__BB0_18:
	bar.sync 	0;
	ld.global.u32 	%rd46, [%rd3];
	setp.ge.u64 	%p13, %rd151, %rd46;
	@%p13 bra 	$L__BB0_24;
	ld.global.u64 	%rd127, [%rd7];
	add.s64 	%rd128, %rd127, %rd151;
	setp.le.u64 	%p14, %rd128, %rd46;
	@%p14 bra 	$L__BB0_24;
	ld.global.u32 	%r21, [%rd4];
	mul.lo.s32 	%r26, %r21, %r18;
	st.global.u32 	[%rd2], %r26;
	ld.global.u32 	%r22, [%rd4];
	mul.lo.s32 	%r9, %r22, %r18;
	ld.global.u32 	%rd129, [%rd3];
	setp.ge.u64 	%p15, %rd151, %rd129;
	@%p15 bra 	$L__BB0_23;
	cvt.u64.u32 	%rd152, %r9;
$L__BB0_22:
	add.s64 	%rd130, %rd1, %rd152;
	ld.global.u8 	%rs2, [%rd130];
	setp.ne.s16 	%p16, %rs2, 45;
	selp.u64 	%rd131, 1, 0, %p16;
	add.s64 	%rd151, %rd151, %rd131;
	cvt.u32.u64 	%r26, %rd152;
	st.global.u32 	[%rd2], %r26;
	add.s64 	%rd152, %rd152, 1;
	ld.global.u32 	%rd132, [%rd3];
	setp.lt.u64 	%p17, %rd151, %rd132;
	@%p17 bra 	$L__BB0_22;
$L__BB0_23:
	add.s32 	%r23, %r26, 1;
	st.global.u32 	[%rd2], %r23;
$L__BB0_24:
	ret;

}


// ===== COMPILED SASS (sm_100) =====

	.target	sm_100

	.elftype	@"ET_EXEC"


//--------------------- .note.nv.tkinfo           --------------------------
	.section	.note.nv.tkinfo,"",@"SHT_NOTE"
	.sectionflags	@"SHF_NOTE_NV_TKINFO"
	.tkinfo
        /*0018*/ 	.word	0x00000002
        /*0030*/ 	.string	""
        /*0030*/ 	.string	"ptxas"
        /*0030*/ 	.string	"Cuda compilation tools, release 13.0, V13.0.88"
        /*0030*/ 	.string	"Build cuda_13.0.r13.0/compiler.36424714_0"
        /*0030*/ 	.string	"-arch sm_100 -m 64 "



//--------------------- .note.nv.cuinfo           --------------------------
	.section	.note.nv.cuinfo,"",@"SHT_NOTE"
	.sectionflags	@"SHF_NOTE_NV_CUINFO"
        /*0018*/ 	.short	0x0002
        /*001a*/ 	.short	0x0064
        /*001c*/ 	.short	0x0082
	.zero		2


//--------------------- .nv.info                  --------------------------
	.section	.nv.info,"",@"SHT_CUDA_INFO"
	.align	4


	//----- nvinfo : EIATTR_REGCOUNT
	.align		4
        /*0000*/ 	.byte	0x04, 0x2f
        /*0002*/ 	.short	(.L_1 - .L_0)
	.align		4
.L_0:
        /*0004*/ 	.word	index@(_Z8sumBasesPcPjS0_S0_Pmm)
        /*0008*/ 	.word	0x0000001e


	//----- nvinfo : EIATTR_FRAME_SIZE
	.align		4
.L_1:
        /*000c*/ 	.byte	0x04, 0x11
        /*000e*/ 	.short	(.L_3 - .L_2)
	.align		4
.L_2:
        /*0010*/ 	.word	index@(_Z8sumBasesPcPjS0_S0_Pmm)
        /*0014*/ 	.word	0x00000000


	//----- nvinfo : EIATTR_MIN_STACK_SIZE
	.align		4
.L_3:
        /*0018*/ 	.byte	0x04, 0x12
        /*001a*/ 	.short	(.L_5 - .L_4)
	.align		4
.L_4:
        /*001c*/ 	.word	index@(_Z8sumBasesPcPjS0_S0_Pmm)
        /*0020*/ 	.word	0x00000000
.L_5:


//--------------------- .nv.compat                --------------------------
	.section	.nv.compat,"",@"SHT_CUDA_COMPAT_INFO"
	.align	4
        /*0000*/ 	.byte	0x02, 0x09, 0x00, 0x00, 0x02, 0x02, 0x01, 0x00, 0x02, 0x05, 0x05, 0x00, 0x03, 0x07, 0x01, 0x01
        /*0010*/ 	.byte	0x02, 0x03, 0x00, 0x00, 0x02, 0x06, 0x01, 0x00, 0x04, 0x0b, 0x08, 0x00, 0x09, 0x00, 0x00, 0x00
        /*0020*/ 	.byte	0x00, 0x00, 0x00, 0x00


//--------------------- .nv.info._Z8sumBasesPcPjS0_S0_Pmm --------------------------
	.section	.nv.info._Z8sumBasesPcPjS0_S0_Pmm,"",@"SHT_CUDA_INFO"
	.sectionflags	@""
	.align	4


	//----- nvinfo : EIATTR_CUDA_API_VERSION
	.align		4
        /*0000*/ 	.byte	0x04, 0x37
        /*0002*/ 	.short	(.L_7 - .L_6)
.L_6:
        /*0004*/ 	.word	0x00000082


	//----- nvinfo : EIATTR_KPARAM_INFO
	.align		4
.L_7:
        /*0008*/ 	.byte	0x04, 0x17
        /*000a*/ 	.short	(.L_9 - .L_8)
.L_8:
        /*000c*/ 	.word	0x00000000
        /*0010*/ 	.short	0x0005
        /*0012*/ 	.short	0x0028
        /*0014*/ 	.byte	0x00, 0xf0, 0x21, 0x00


	//----- nvinfo : EIATTR_KPARAM_INFO
	.align		4
.L_9:
        /*0018*/ 	.byte	0x04, 0x17
        /*001a*/ 	.short	(.L_11 - .L_10)
.L_10:
        /*001c*/ 	.word	0x00000000
        /*0020*/ 	.short	0x0004
        /*0022*/ 	.short	0x0020
        /*0024*/ 	.byte	0x00, 0xf5, 0x21, 0x00


	//----- nvinfo : EIATTR_KPARAM_INFO
	.align		4
.L_11:
        /*0028*/ 	.byte	0x04, 0x17
        /*002a*/ 	.short	(.L_13 - .L_12)
.L_12:
        /*002c*/ 	.word	0x00000000
        /*0030*/ 	.short	0x0003
        /*0032*/ 	.short	0x0018
        /*0034*/ 	.byte	0x00, 0xf5, 0x21, 0x00


	//----- nvinfo : EIATTR_KPARAM_INFO
	.align		4
.L_13:
        /*0038*/ 	.byte	0x04, 0x17
        /*003a*/ 	.short	(.L_15 - .L_14)
.L_14:
        /*003c*/ 	.word	0x00000000
        /*0040*/ 	.short	0x0002
        /*0042*/ 	.short	0x0010
        /*0044*/ 	.byte	0x00, 0xf5, 0x21, 0x00


	//----- nvinfo : EIATTR_KPARAM_INFO
	.align		4
.L_15:
        /*0048*/ 	.byte	0x04, 0x17
        /*004a*/ 	.short	(.L_17 - .L_16)
.L_16:
        /*004c*/ 	.word	0x00000000
        /*0050*/ 	.short	0x0001
        /*0052*/ 	.short	0x0008
        /*0054*/ 	.byte	0x00, 0xf5, 0x21, 0x00


	//----- nvinfo : EIATTR_KPARAM_INFO
	.align		4
.L_17:
        /*0058*/ 	.byte	0x04, 0x17
        /*005a*/ 	.short	(.L_19 - .L_18)
.L_18:
        /*005c*/ 	.word	0x00000000
        /*0060*/ 	.short	0x0000
        /*0062*/ 	.short	0x0000
        /*0064*/ 	.byte	0x00, 0xf5, 0x21, 0x00


	//----- nvinfo : EIATTR_SPARSE_MMA_MASK
	.align		4
.L_19:
        /*0068*/ 	.byte	0x03, 0x50
        /*006a*/ 	.short	0x0000


	//----- nvinfo : EIATTR_MAXREG_COUNT
	.align		4
        /*006c*/ 	.byte	0x03, 0x1b
        /*006e*/ 	.short	0x00ff


	//----- nvinfo : EIATTR_NUM_BARRIERS
	.align		4
        /*0070*/ 	.byte	0x02, 0x4c
        /*0072*/ 	.byte	0x01
	.zero		1


	//----- nvinfo : EIATTR_MERCURY_ISA_VERSION
	.align		4
        /*0074*/ 	.byte	0x03, 0x5f
        /*0076*/ 	.short	0x0101


	//----- nvinfo : EIATTR_VRC_CTA_INIT_COUNT
	.align		4
        /*0078*/ 	.byte	0x02, 0x4a
	.zero		1
	.zero		1


	//----- nvinfo : EIATTR_EXIT_INSTR_OFFSETS
	.align		4
        /*007c*/ 	.byte	0x04, 0x1c
        /*007e*/ 	.short	(.L_21 - .L_20)


	//   ....[0]....
.L_20:
        /*0080*/ 	.word	0x00000b80


	//   ....[1]....
        /*0084*/ 	.word	0x00000be0


	//   ....[2]....
        /*0088*/ 	.word	0x00000e10


	//----- nvinfo : EIATTR_CRS_STACK_SIZE
	.align		4
.L_21:
        /*008c*/ 	.byte	0x04, 0x1e
        /*008e*/ 	.short	(.L_23 - .L_22)
.L_22:
        /*0090*/ 	.word	0x00000000


	//----- nvinfo : EIATTR_CBANK_PARAM_SIZE
	.align		4
.L_23:
        /*0094*/ 	.byte	0x03, 0x19
        /*0096*/ 	.short	0x0030


	//----- nvinfo : EIATTR_PARAM_CBANK
	.align		4
        /*0098*/ 	.byte	0x04, 0x0a
        /*009a*/ 	.short	(.L_25 - .L_24)
	.align		4
.L_24:
        /*009c*/ 	.word	index@(.nv.constant0._Z8sumBasesPcPjS0_S0_Pmm)
        /*00a0*/ 	.short	0x0380
        /*00a2*/ 	.short	0x0030


	//----- nvinfo : EIATTR_SW_WAR
	.align		4
.L_25:
        /*00a4*/ 	.byte	0x04, 0x36
        /*00a6*/ 	.short	(.L_27 - .L_26)
.L_26:
        /*00a8*/ 	.word	0x00000008
.L_27:


//--------------------- .nv.callgraph             --------------------------
	.section	.nv.callgraph,"",@"SHT_CUDA_CALLGRAPH"
	.align	4
	.sectionentsize	8
	.align		4
        /*0000*/ 	.word	0x00000000
	.align		4
        /*0004*/ 	.word	0xffffffff
	.align		4
        /*0008*/ 	.word	0x00000000
	.align		4
        /*000c*/ 	.word	0xfffffffe
	.align		4
        /*0010*/ 	.word	0x00000000
	.align		4
        /*0014*/ 	.word	0xfffffffd
	.align		4
        /*0018*/ 	.word	0x00000000
	.align		4
        /*001c*/ 	.word	0xfffffffc


//--------------------- .text._Z8sumBasesPcPjS0_S0_Pmm --------------------------
	.section	.text._Z8sumBasesPcPjS0_S0_Pmm,"ax",@progbits
	.align	128
        .global         _Z8sumBasesPcPjS0_S0_Pmm
        .type           _Z8sumBasesPcPjS0_S0_Pmm,@function
        .size           _Z8sumBasesPcPjS0_S0_Pmm,(.L_x_17 - _Z8sumBasesPcPjS0_S0_Pmm)
        .other          _Z8sumBasesPcPjS0_S0_Pmm,@"STO_CUDA_ENTRY STV_DEFAULT"
_Z8sumBasesPcPjS0_S0_Pmm:
.text._Z8sumBasesPcPjS0_S0_Pmm:
[----:B------:R-:W-:Y:S01]  /*0000*/  LDC R1, c[0x0][0x37c] ;  /* 0x0000df00ff017b82 */ /* 0x000fe20000000800 */
[----:B------:R-:W0:Y:S07]  /*0010*/  S2R R0, SR_TID.X ;  /* 0x0000000000007919 */ /* 0x000e2e0000002100 */
[----:B------:R-:W1:Y:S01]  /*0020*/  LDC.64 R2, c[0x0][0x3a0] ;  /* 0x0000e800ff027b82 */ /* 0x000e620000000a00 */
[----:B------:R-:W2:Y:S01]  /*0030*/  LDCU.64 UR6, c[0x0][0x358] ;  /* 0x00006b00ff0677ac */ /* 0x000ea20008000a00 */
[----:B------:R-:W0:Y:S01]  /*0040*/  S2R R7, SR_TID.Y ;  /* 0x0000000000077919 */ /* 0x000e220000002200 */
[----:B------:R-:W3:Y:S01]  /*0050*/  LDCU.64 UR4, c[0x0][0x380] ;  /* 0x00007000ff0477ac */ /* 0x000ee20008000a00 */
[----:B------:R-:W4:Y:S04]  /*0060*/  S2R R9, SR_TID.Z ;  /* 0x0000000000097919 */ /* 0x000f280000002300 */
[----:B------:R-:W5:Y:S01]  /*0070*/  LDC.64 R4, c[0x0][0x390] ;  /* 0x0000e400ff047b82 */ /* 0x000f620000000a00 */
[----:B0-----:R-:W-:-:S04]  /*0080*/  IMAD R0, R7, 0xa, R0 ;  /* 0x0000000a07007824 */ /* 0x001fc800078e0200 */
[----:B----4-:R-:W-:-:S04]  /*0090*/  IMAD R0, R9, 0x64, R0 ;  /* 0x0000006409007824 */ /* 0x010fc800078e0200 */
[----:B-1----:R-:W-:-:S05]  /*00a0*/  IMAD.WIDE.U32 R2, R0, 0x8, R2 ;  /* 0x0000000800027825 */ /* 0x002fca00078e0002 */
[----:B--2---:R0:W-:Y:S04]  /*00b0*/  STG.E.64 desc[UR6][R2.64], RZ ;  /* 0x000000ff02007986 */ /* 0x0041e8000c101b06 */
[----:B-----5:R-:W2:Y:S01]  /*00c0*/  LDG.E R5, desc[UR6][R4.64] ;  /* 0x0000000604057981 */ /* 0x020ea2000c1e1900 */
[----:B------:R-:W-:Y:S01]  /*00d0*/  BSSY.RECONVERGENT B0, `(.L_x_0) ;  /* 0x000001f000007945 */ /* 0x000fe20003800200 */
[----:B--2---:R-:W-:-:S04]  /*00e0*/  IMAD R6, R0, R5, RZ ;  /* 0x0000000500067224 */ /* 0x004fc800078e02ff */
[----:B------:R-:W-:-:S05]  /*00f0*/  IMAD.IADD R7, R5, 0x1, R6 ;  /* 0x0000000105077824 */ /* 0x000fca00078e0206 */
[----:B------:R-:W-:-:S13]  /*0100*/  ISETP.GE.U32.AND P0, PT, R6, R7, PT ;  /* 0x000000070600720c */ /* 0x000fda0003f06070 */
[----:B0--3--:R-:W-:Y:S05]  /*0110*/  @P0 BRA `(.L_x_1) ;  /* 0x0000000000680947 */ /* 0x009fea0003800000 */
[----:B------:R-:W-:Y:S02]  /*0120*/  IMAD.MOV.U32 R7, RZ, RZ, R5 ;  /* 0x000000ffff077224 */ /* 0x000fe400078e0005 */
[----:B------:R-:W-:Y:S02]  /*0130*/  IMAD.MOV.U32 R11, RZ, RZ, R6 ;  /* 0x000000ffff0b7224 */ /* 0x000fe400078e0006 */
[----:B------:R-:W-:Y:S02]  /*0140*/  VIADD R8, R0, 0x1 ;  /* 0x0000000100087836 */ /* 0x000fe40000000000 */
[----:B------:R-:W-:Y:S02]  /*0150*/  IMAD.MOV.U32 R12, RZ, RZ, RZ ;  /* 0x000000ffff0c7224 */ /* 0x000fe400078e00ff */
[----:B------:R-:W-:Y:S02]  /*0160*/  IMAD.MOV.U32 R9, RZ, RZ, RZ ;  /* 0x000000ffff097224 */ /* 0x000fe400078e00ff */
[----:B------:R-:W-:-:S07]  /*0170*/  IMAD.MOV.U32 R10, RZ, RZ, RZ ;  /* 0x000000ffff0a7224 */ /* 0x000fce00078e00ff */
.L_x_4:
[----:B------:R-:W-:-:S04]  /*0180*/  IADD3 R4, P0, PT, R11, UR4, RZ ;  /* 0x000000040b047c10 */ /* 0x000fc8000ff1e0ff */
[----:B------:R-:W-:-:S05]  /*0190*/  IADD3.X R5, PT, PT, R12, UR5, RZ, P0, !PT ;  /* 0x000000050c057c10 */ /* 0x000fca00087fe4ff */
[----:B------:R-:W2:Y:S01]  /*01a0*/  LDG.E.U8 R4, desc[UR6][R4.64] ;  /* 0x0000000604047981 */ /* 0x000ea2000c1e1100 */
[----:B------:R-:W-:Y:S01]  /*01b0*/  BSSY.RECONVERGENT B1, `(.L_x_2) ;  /* 0x000000b000017945 */ /* 0x000fe20003800200 */
[----:B------:R-:W-:Y:S02]  /*01c0*/  IADD3 R11, P1, PT, R11, 0x1, RZ ;  /* 0x000000010b0b7810 */ /* 0x000fe40007f3e0ff */
[----:B--2---:R-:W-:-:S13]  /*01d0*/  ISETP.NE.AND P0, PT, R4, 0x2d, PT ;  /* 0x0000002d0400780c */ /* 0x004fda0003f05270 */
[----:B------:R-:W-:Y:S05]  /*01e0*/  @!P0 BRA `(.L_x_3) ;  /* 0x00000000001c8947 */ /* 0x000fea0003800000 */
[----:B------:R-:W0:Y:S01]  /*01f0*/  LDC.64 R6, c[0x0][0x390] ;  /* 0x0000e400ff067b82 */ /* 0x000e220000000a00 */
[----:B------:R-:W-:-:S05]  /*0200*/  IADD3 R9, P0, PT, R9, 0x1, RZ ;  /* 0x0000000109097810 */ /* 0x000fca0007f1e0ff */
[----:B------:R-:W-:Y:S02]  /*0210*/  IMAD.X R10, RZ, RZ, R10, P0 ;  /* 0x000000ffff0a7224 */ /* 0x000fe400000e060a */
[----:B------:R-:W-:Y:S02]  /*0220*/  IMAD.MOV.U32 R4, RZ, RZ, R9 ;  /* 0x000000ffff047224 */ /* 0x000fe400078e0009 */
[----:B------:R-:W-:-:S05]  /*0230*/  IMAD.MOV.U32 R5, RZ, RZ, R10 ;  /* 0x000000ffff057224 */ /* 0x000fca00078e000a */
[----:B------:R1:W-:Y:S04]  /*0240*/  STG.E.64 desc[UR6][R2.64], R4 ;  /* 0x0000000402007986 */ /* 0x0003e8000c101b06 */
[----:B0-----:R1:W5:Y:S02]  /*0250*/  LDG.E R7, desc[UR6][R6.64] ;  /* 0x0000000606077981 */ /* 0x001364000c1e1900 */
.L_x_3:
[----:B------:R-:W-:Y:S05]  /*0260*/  BSYNC.RECONVERGENT B1 ;  /* 0x0000000000017941 */ /* 0x000fea0003800200 */
.L_x_2:
[----:B-1---5:R-:W-:Y:S02]  /*0270*/  IMAD R4, R7, R8, RZ ;  /* 0x0000000807047224 */ /* 0x022fe400078e02ff */
[----:B------:R-:W-:-:S03]  /*0280*/  IMAD.X R12, RZ, RZ, R12, P1 ;  /* 0x000000ffff0c7224 */ /* 0x000fc600008e060c */
[----:B------:R-:W-:-:S04]  /*0290*/  ISETP.GE.U32.AND P0, PT, R11, R4, PT ;  /* 0x000000040b00720c */ /* 0x000fc80003f06070 */
[----:B------:R-:W-:-:S13]  /*02a0*/  ISETP.GE.U32.AND.EX P0, PT, R12, RZ, PT, P0 ;  /* 0x000000ff0c00720c */ /* 0x000fda0003f06100 */
[----:B------:R-:W-:Y:S05]  /*02b0*/  @!P0 BRA `(.L_x_4) ;  /* 0xfffffffc00b08947 */ /* 0x000fea000383ffff */
.L_x_1:
[----:B------:R-:W-:Y:S05]  /*02c0*/  BSYNC.RECONVERGENT B0 ;  /* 0x0000000000007941 */ /* 0x000fea0003800200 */
.L_x_0:
[----:B------:R-:W-:Y:S01]  /*02d0*/  BAR.SYNC.DEFER_BLOCKING 0x0 ;  /* 0x0000000000007b1d */ /* 0x000fe20000010000 */
[----:B------:R-:W-:Y:S01]  /*02e0*/  ISETP.NE.AND P0, PT, R0, RZ, PT ;  /* 0x000000ff0000720c */ /* 0x000fe20003f05270 */
[----:B------:R-:W-:Y:S02]  /*02f0*/  IMAD.MOV.U32 R15, RZ, RZ, RZ ;  /* 0x000000ffff0f7224 */ /* 0x000fe400078e00ff */
[----:B------:R-:W-:Y:S02]  /*0300*/  IMAD.MOV.U32 R23, RZ, RZ, RZ ;  /* 0x000000ffff177224 */ /* 0x000fe400078e00ff */
[----:B------:R-:W-:Y:S08]  /*0310*/  BSSY.RECONVERGENT B0, `(.L_x_5) ;  /* 0x0000081000007945 */ /* 0x000ff00003800200 */
[----:B------:R-:W-:Y:S05]  /*0320*/  @!P0 BRA `(.L_x_6) ;  /* 0x0000000400fc8947 */ /* 0x000fea0003800000 */
[C---:B------:R-:W-:Y:S01]  /*0330*/  ISETP.GE.U32.AND P1, PT, R0.reuse, 0x10, PT ;  /* 0x000000100000780c */ /* 0x040fe20003f26070 */
[----:B------:R-:W-:Y:S01]  /*0340*/  BSSY.RECONVERGENT B1, `(.L_x_7) ;  /* 0x000003b000017945 */ /* 0x000fe20003800200 */
[----:B------:R-:W-:Y:S02]  /*0350*/  LOP3.LUT R22, R0, 0xf, RZ, 0xc0, !PT ;  /* 0x0000000f00167812 */ /* 0x000fe400078ec0ff */
[----:B------:R-:W-:Y:S01]  /*0360*/  CS2R R18, SRZ ;  /* 0x0000000000127805 */ /* 0x000fe2000001ff00 */
[----:B------:R-:W-:Y:S01]  /*0370*/  IMAD.MOV.U32 R15, RZ, RZ, RZ ;  /* 0x000000ffff0f7224 */ /* 0x000fe200078e00ff */
[----:B------:R-:W-:Y:S01]  /*0380*/  ISETP.NE.U32.AND P0, PT, R22, RZ, PT ;  /* 0x000000ff1600720c */ /* 0x000fe20003f05070 */
[----:B------:R-:W-:-:S03]  /*0390*/  IMAD.MOV.U32 R23, RZ, RZ, RZ ;  /* 0x000000ffff177224 */ /* 0x000fc600078e00ff */
[----:B------:R-:W-:-:S03]  /*03a0*/  ISETP.NE.AND.EX P0, PT, RZ, RZ, PT, P0 ;  /* 0x000000ffff00720c */ /* 0x000fc60003f05300 */
[----:B------:R-:W-:Y:S10]  /*03b0*/  @!P1 BRA `(.L_x_8) ;  /* 0x0000000000cc9947 */ /* 0x000ff40003800000 */
[----:B------:R-:W0:Y:S01]  /*03c0*/  LDCU.64 UR4, c[0x0][0x3a0] ;  /* 0x00007400ff0477ac */ /* 0x000e220008000a00 */
[----:B------:R-:W-:Y:S01]  /*03d0*/  LOP3.LUT R18, R0, 0xfff0, RZ, 0xc0, !PT ;  /* 0x0000fff000127812 */ /* 0x000fe200078ec0ff */
[----:B------:R-:W-:Y:S02]  /*03e0*/  IMAD.MOV.U32 R19, RZ, RZ, RZ ;  /* 0x000000ffff137224 */ /* 0x000fe400078e00ff */
[----:B------:R-:W-:Y:S02]  /*03f0*/  IMAD.MOV.U32 R15, RZ, RZ, RZ ;  /* 0x000000ffff0f7224 */ /* 0x000fe400078e00ff */
[----:B------:R-:W-:Y:S02]  /*0400*/  IMAD.MOV.U32 R23, RZ, RZ, RZ ;  /* 0x000000ffff177224 */ /* 0x000fe400078e00ff */
[----:B------:R-:W-:Y:S02]  /*0410*/  IMAD.MOV.U32 R20, RZ, RZ, RZ ;  /* 0x000000ffff147224 */ /* 0x000fe400078e00ff */
[----:B------:R-:W-:Y:S01]  /*0420*/  IMAD.MOV.U32 R21, RZ, RZ, R18 ;  /* 0x000000ffff157224 */ /* 0x000fe200078e0012 */
[----:B0-----:R-:W-:-:S04]  /*0430*/  UIADD3 UR4, UP0, UPT, UR4, 0x40, URZ ;  /* 0x0000004004047890 */ /* 0x001fc8000ff1e0ff */
[----:B------:R-:W-:Y:S02]  /*0440*/  UIADD3.X UR5, UPT, UPT, URZ, UR5, URZ, UP0, !UPT ;  /* 0x00000005ff057290 */ /* 0x000fe400087fe4ff */
[----:B------:R-:W-:-:S04]  /*0450*/  IMAD.U32 R10, RZ, RZ, UR4 ;  /* 0x00000004ff0a7e24 */ /* 0x000fc8000f8e00ff */
[----:B------:R-:W-:-:S07]  /*0460*/  IMAD.U32 R7, RZ, RZ, UR5 ;  /* 0x00000005ff077e24 */ /* 0x000fce000f8e00ff */
.L_x_9:
[----:B------:R-:W-:-:S05]  /*0470*/  IMAD.MOV.U32 R6, RZ, RZ, R10 ;  /* 0x000000ffff067224 */ /* 0x000fca00078e000a */
[----:B------:R-:W2:Y:S04]  /*0480*/  LDG.E.64 R10, desc[UR6][R6.64+-0x40] ;  /* 0xffffc006060a7981 */ /* 0x000ea8000c1e1b00 */
[----:B------:R-:W2:Y:S04]  /*0490*/  LDG.E.64 R12, desc[UR6][R6.64+-0x38] ;  /* 0xffffc806060c7981 */ /* 0x000ea8000c1e1b00 */
[----:B------:R-:W3:Y:S04]  /*04a0*/  LDG.E.64 R4, desc[UR6][R6.64+-0x30] ;  /* 0xffffd00606047981 */ /* 0x000ee8000c1e1b00 */
[----:B------:R-:W3:Y:S04]  /*04b0*/  LDG.E.64 R8, desc[UR6][R6.64+-0x28] ;  /* 0xffffd80606087981 */ /* 0x000ee8000c1e1b00 */
[----:B------:R-:W4:Y:S01]  /*04c0*/  LDG.E.64 R16, desc[UR6][R6.64+-0x18] ;  /* 0xffffe80606107981 */ /* 0x000f22000c1e1b00 */
[----:B--2---:R-:W-:-:S03]  /*04d0*/  IADD3 R25, P1, P2, R12, R10, R15 ;  /* 0x0000000a0c197210 */ /* 0x004fc60007a3e00f */
[----:B------:R-:W4:Y:S01]  /*04e0*/  LDG.E.64 R14, desc[UR6][R6.64+-0x20] ;  /* 0xffffe006060e7981 */ /* 0x000f22000c1e1b00 */
[----:B------:R-:W-:-:S03]  /*04f0*/  IADD3.X R27, PT, PT, R13, R11, R23, P1, P2 ;  /* 0x0000000b0d1b7210 */ /* 0x000fc60000fe4417 */
[----:B------:R-:W2:Y:S01]  /*0500*/  LDG.E.64 R12, desc[UR6][R6.64+-0x10] ;  /* 0xfffff006060c7981 */ /* 0x000ea2000c1e1b00 */
[----:B---3--:R-:W-:-:S03]  /*0510*/  IADD3 R23, P1, P2, R8, R4, R25 ;  /* 0x0000000408177210 */ /* 0x008fc60007a3e019 */
[----:B------:R-:W2:Y:S01]  /*0520*/  LDG.E.64 R10, desc[UR6][R6.64+-0x8] ;  /* 0xfffff806060a7981 */ /* 0x000ea2000c1e1b00 */
[----:B------:R-:W-:-:S03]  /*0530*/  IADD3.X R25, PT, PT, R9, R5, R27, P1, P2 ;  /* 0x0000000509197210 */ /* 0x000fc60000fe441b */
[----:B------:R-:W3:Y:S04]  /*0540*/  LDG.E.64 R4, desc[UR6][R6.64] ;  /* 0x0000000606047981 */ /* 0x000ee8000c1e1b00 */
[----:B------:R-:W3:Y:S01]  /*0550*/  LDG.E.64 R8, desc[UR6][R6.64+0x8] ;  /* 0x0000080606087981 */ /* 0x000ee2000c1e1b00 */
[----:B----4-:R-:W-:-:S04]  /*0560*/  IADD3 R23, P1, P2, R16, R14, R23 ;  /* 0x0000000e10177210 */ /* 0x010fc80007a3e017 */
[----:B------:R-:W-:Y:S02]  /*0570*/  IADD3.X R25, PT, PT, R17, R15, R25, P1, P2 ;  /* 0x0000000f11197210 */ /* 0x000fe40000fe4419 */
        /* <DEDUP_REMOVED lines=10> */
[----:B------:R-:W-:-:S04]  /*0620*/  IADD3 R21, P1, PT, R21, -0x10, RZ ;  /* 0xfffffff015157810 */ /* 0x000fc80007f3e0ff */
[----:B------:R-:W-:Y:S02]  /*0630*/  IADD3.X R20, PT, PT, R20, -0x1, RZ, P1, !PT ;  /* 0xffffffff14147810 */ /* 0x000fe40000ffe4ff */
[----:B------:R-:W-:-:S04]  /*0640*/  ISETP.NE.U32.AND P1, PT, R21, RZ, PT ;  /* 0x000000ff1500720c */ /* 0x000fc80003f25070 */
[----:B------:R-:W-:Y:S02]  /*0650*/  ISETP.NE.AND.EX P1, PT, R20, RZ, PT, P1 ;  /* 0x000000ff1400720c */ /* 0x000fe40003f25310 */
[----:B----4-:R-:W-:-:S04]  /*0660*/  IADD3 R23, P4, P5, R14, R16, R23 ;  /* 0x000000100e177210 */ /* 0x010fc80007d9e017 */
[----:B------:R-:W-:Y:S02]  /*0670*/  IADD3.X R17, PT, PT, R15, R17, R25, P4, P5 ;  /* 0x000000110f117210 */ /* 0x000fe400027ea419 */
[----:B--2---:R-:W-:Y:S02]  /*0680*/  IADD3 R23, P2, P3, R12, R10, R23 ;  /* 0x0000000a0c177210 */ /* 0x004fe40007b5e017 */
[----:B------:R-:W-:Y:S02]  /*0690*/  IADD3 R10, P4, PT, R6, 0x80, RZ ;  /* 0x00000080060a7810 */ /* 0x000fe40007f9e0ff */
[----:B------:R-:W-:Y:S02]  /*06a0*/  IADD3.X R11, PT, PT, R13, R11, R17, P2, P3 ;  /* 0x0000000b0d0b7210 */ /* 0x000fe400017e6411 */
[----:B---3--:R-:W-:Y:S01]  /*06b0*/  IADD3 R15, P5, P6, R8, R4, R23 ;  /* 0x00000004080f7210 */ /* 0x008fe20007ebe017 */
[----:B------:R-:W-:-:S03]  /*06c0*/  IMAD.X R7, RZ, RZ, R7, P4 ;  /* 0x000000ffff077224 */ /* 0x000fc600020e0607 */
[----:B------:R-:W-:Y:S01]  /*06d0*/  IADD3.X R23, PT, PT, R9, R5, R11, P5, P6 ;  /* 0x0000000509177210 */ /* 0x000fe20002fec40b */
[----:B------:R-:W-:Y:S08]  /*06e0*/  @P1 BRA `(.L_x_9) ;  /* 0xfffffffc00601947 */ /* 0x000ff0000383ffff */
.L_x_8:
[----:B------:R-:W-:Y:S05]  /*06f0*/  BSYNC.RECONVERGENT B1 ;  /* 0x0000000000017941 */ /* 0x000fea0003800200 */
.L_x_7:
[----:B------:R-:W-:Y:S05]  /*0700*/  @!P0 BRA `(.L_x_6) ;  /* 0x0000000400048947 */ /* 0x000fea0003800000 */
[----:B------:R-:W-:Y:S01]  /*0710*/  ISETP.GE.U32.AND P1, PT, R22, 0x8, PT ;  /* 0x000000081600780c */ /* 0x000fe20003f26070 */
[----:B------:R-:W-:Y:S01]  /*0720*/  BSSY.RECONVERGENT B1, `(.L_x_10) ;  /* 0x000001b000017945 */ /* 0x000fe20003800200 */
[----:B------:R-:W-:Y:S02]  /*0730*/  LOP3.LUT R14, R0, 0x7, RZ, 0xc0, !PT ;  /* 0x00000007000e7812 */ /* 0x000fe400078ec0ff */
[----:B------:R-:W-:Y:S02]  /*0740*/  ISETP.GE.U32.AND.EX P1, PT, RZ, RZ, PT, P1 ;  /* 0x000000ffff00720c */ /* 0x000fe40003f26110 */
[----:B------:R-:W-:-:S04]  /*0750*/  ISETP.NE.U32.AND P0, PT, R14, RZ, PT ;  /* 0x000000ff0e00720c */ /* 0x000fc80003f05070 */
[----:B------:R-:W-:-:S07]  /*0760*/  ISETP.NE.AND.EX P0, PT, RZ, RZ, PT, P0 ;  /* 0x000000ffff00720c */ /* 0x000fce0003f05300 */
[----:B------:R-:W-:Y:S06]  /*0770*/  @!P1 BRA `(.L_x_11) ;  /* 0x0000000000549947 */ /* 0x000fec0003800000 */
[----:B------:R-:W0:Y:S02]  /*0780*/  LDCU.64 UR4, c[0x0][0x3a0] ;  /* 0x00007400ff0477ac */ /* 0x000e240008000a00 */
[----:B0-----:R-:W-:-:S04]  /*0790*/  LEA R26, P1, R18, UR4, 0x3 ;  /* 0x00000004121a7c11 */ /* 0x001fc8000f8218ff */
[----:B------:R-:W-:-:S05]  /*07a0*/  LEA.HI.X R27, R18, UR5, R19, 0x3, P1 ;  /* 0x00000005121b7c11 */ /* 0x000fca00088f1c13 */
[----:B------:R-:W2:Y:S04]  /*07b0*/  LDG.E.64 R4, desc[UR6][R26.64] ;  /* 0x000000061a047981 */ /* 0x000ea8000c1e1b00 */
[----:B------:R-:W2:Y:S04]  /*07c0*/  LDG.E.64 R6, desc[UR6][R26.64+0x8] ;  /* 0x000008061a067981 */ /* 0x000ea8000c1e1b00 */
[----:B------:R-:W3:Y:S04]  /*07d0*/  LDG.E.64 R8, desc[UR6][R26.64+0x10] ;  /* 0x000010061a087981 */ /* 0x000ee8000c1e1b00 */
[----:B------:R-:W3:Y:S04]  /*07e0*/  LDG.E.64 R10, desc[UR6][R26.64+0x18] ;  /* 0x000018061a0a7981 */ /* 0x000ee8000c1e1b00 */
[----:B------:R-:W4:Y:S04]  /*07f0*/  LDG.E.64 R12, desc[UR6][R26.64+0x20] ;  /* 0x000020061a0c7981 */ /* 0x000f28000c1e1b00 */
[----:B------:R-:W4:Y:S04]  /*0800*/  LDG.E.64 R16, desc[UR6][R26.64+0x28] ;  /* 0x000028061a107981 */ /* 0x000f28000c1e1b00 */
[----:B------:R-:W5:Y:S04]  /*0810*/  LDG.E.64 R20, desc[UR6][R26.64+0x30] ;  /* 0x000030061a147981 */ /* 0x000f68000c1e1b00 */
[----:B------:R-:W5:Y:S01]  /*0820*/  LDG.E.64 R24, desc[UR6][R26.64+0x38] ;  /* 0x000038061a187981 */ /* 0x000f62000c1e1b00 */
[----:B------:R-:W-:-:S05]  /*0830*/  IADD3 R18, P5, PT, R18, 0x8, RZ ;  /* 0x0000000812127810 */ /* 0x000fca0007fbe0ff */
[----:B------:R-:W-:Y:S01]  /*0840*/  IMAD.X R19, RZ, RZ, R19, P5 ;  /* 0x000000ffff137224 */ /* 0x000fe200028e0613 */
[----:B--2---:R-:W-:-:S04]  /*0850*/  IADD3 R15, P1, P2, R6, R4, R15 ;  /* 0x00000004060f7210 */ /* 0x004fc80007a3e00f */
[----:B------:R-:W-:Y:S02]  /*0860*/  IADD3.X R5, PT, PT, R7, R5, R23, P1, P2 ;  /* 0x0000000507057210 */ /* 0x000fe40000fe4417 */
[----:B---3--:R-:W-:-:S04]  /*0870*/  IADD3 R15, P3, P4, R10, R8, R15 ;  /* 0x000000080a0f7210 */ /* 0x008fc80007c7e00f */
[----:B------:R-:W-:Y:S02]  /*0880*/  IADD3.X R9, PT, PT, R11, R9, R5, P3, P4 ;  /* 0x000000090b097210 */ /* 0x000fe40001fe8405 */
[----:B----4-:R-:W-:-:S04]  /*0890*/  IADD3 R15, P2, P1, R16, R12, R15 ;  /* 0x0000000c100f7210 */ /* 0x010fc8000795e00f */
[----:B------:R-:W-:Y:S02]  /*08a0*/  IADD3.X R13, PT, PT, R17, R13, R9, P2, P1 ;  /* 0x0000000d110d7210 */ /* 0x000fe400017e2409 */
[----:B-----5:R-:W-:-:S04]  /*08b0*/  IADD3 R15, P3, P4, R24, R20, R15 ;  /* 0x00000014180f7210 */ /* 0x020fc80007c7e00f */
[----:B------:R-:W-:-:S09]  /*08c0*/  IADD3.X R23, PT, PT, R25, R21, R13, P3, P4 ;  /* 0x0000001519177210 */ /* 0x000fd20001fe840d */
.L_x_11:
[----:B------:R-:W-:Y:S05]  /*08d0*/  BSYNC.RECONVERGENT B1 ;  /* 0x0000000000017941 */ /* 0x000fea0003800200 */
.L_x_10:
[----:B------:R-:W-:Y:S05]  /*08e0*/  @!P0 BRA `(.L_x_6) ;  /* 0x00000000008c8947 */ /* 0x000fea0003800000 */
[----:B------:R-:W-:-:S04]  /*08f0*/  ISETP.GE.U32.AND P0, PT, R14, 0x4, PT ;  /* 0x000000040e00780c */ /* 0x000fc80003f06070 */
[----:B------:R-:W-:-:S13]  /*0900*/  ISETP.GE.U32.AND.EX P0, PT, RZ, RZ, PT, P0 ;  /* 0x000000ffff00720c */ /* 0x000fda0003f06100 */
[----:B------:R-:W0:Y:S02]  /*0910*/  @P0 LDC.64 R6, c[0x0][0x3a0] ;  /* 0x0000e800ff060b82 */ /* 0x000e240000000a00 */
[----:B0-----:R-:W-:-:S04]  /*0920*/  @P0 LEA R6, P1, R18, R6, 0x3 ;  /* 0x0000000612060211 */ /* 0x001fc800078218ff */
[----:B------:R-:W-:-:S05]  /*0930*/  @P0 LEA.HI.X R7, R18, R7, R19, 0x3, P1 ;  /* 0x0000000712070211 */ /* 0x000fca00008f1c13 */
[----:B------:R-:W2:Y:S04]  /*0940*/  @P0 LDG.E.64 R8, desc[UR6][R6.64] ;  /* 0x0000000606080981 */ /* 0x000ea8000c1e1b00 */
[----:B------:R-:W2:Y:S04]  /*0950*/  @P0 LDG.E.64 R10, desc[UR6][R6.64+0x8] ;  /* 0x00000806060a0981 */ /* 0x000ea8000c1e1b00 */
[----:B------:R-:W3:Y:S04]  /*0960*/  @P0 LDG.E.64 R4, desc[UR6][R6.64+0x10] ;  /* 0x0000100606040981 */ /* 0x000ee8000c1e1b00 */
[----:B------:R-:W3:Y:S01]  /*0970*/  @P0 LDG.E.64 R12, desc[UR6][R6.64+0x18] ;  /* 0x00001806060c0981 */ /* 0x000ee2000c1e1b00 */
[----:B------:R-:W-:Y:S01]  /*0980*/  LOP3.LUT R14, R0, 0x3, RZ, 0xc0, !PT ;  /* 0x00000003000e7812 */ /* 0x000fe200078ec0ff */
[----:B------:R-:W-:Y:S01]  /*0990*/  IMAD.MOV.U32 R16, RZ, RZ, RZ ;  /* 0x000000ffff107224 */ /* 0x000fe200078e00ff */
[----:B------:R-:W-:-:S02]  /*09a0*/  @P0 IADD3 R18, P4, PT, R18, 0x4, RZ ;  /* 0x0000000412120810 */ /* 0x000fc40007f9e0ff */
[----:B------:R-:W-:-:S03]  /*09b0*/  ISETP.NE.U32.AND P1, PT, R14, RZ, PT ;  /* 0x000000ff0e00720c */ /* 0x000fc60003f25070 */
[----:B------:R-:W-:Y:S01]  /*09c0*/  @P0 IMAD.X R19, RZ, RZ, R19, P4 ;  /* 0x000000ffff130224 */ /* 0x000fe200020e0613 */
[----:B------:R-:W-:Y:S02]  /*09d0*/  ISETP.NE.AND.EX P1, PT, R16, RZ, PT, P1 ;  /* 0x000000ff1000720c */ /* 0x000fe40003f25310 */
[----:B--2---:R-:W-:-:S04]  /*09e0*/  @P0 IADD3 R17, P3, P2, R10, R8, R15 ;  /* 0x000000080a110210 */ /* 0x004fc80007a7e00f */
[----:B------:R-:W-:Y:S02]  /*09f0*/  @P0 IADD3.X R9, PT, PT, R11, R9, R23, P3, P2 ;  /* 0x000000090b090210 */ /* 0x000fe40001fe4417 */
[----:B---3--:R-:W-:-:S04]  /*0a00*/  @P0 IADD3 R15, P5, P6, R12, R4, R17 ;  /* 0x000000040c0f0210 */ /* 0x008fc80007ebe011 */
[----:B------:R-:W-:Y:S01]  /*0a10*/  @P0 IADD3.X R23, PT, PT, R13, R5, R9, P5, P6 ;  /* 0x000000050d170210 */ /* 0x000fe20002fec409 */
[----:B------:R-:W-:Y:S08]  /*0a20*/  @!P1 BRA `(.L_x_6) ;  /* 0x00000000003c9947 */ /* 0x000ff00003800000 */
[----:B------:R-:W0:Y:S02]  /*0a30*/  LDCU.64 UR4, c[0x0][0x3a0] ;  /* 0x00007400ff0477ac */ /* 0x000e240008000a00 */
[----:B0-----:R-:W-:-:S04]  /*0a40*/  LEA R6, P0, R18, UR4, 0x3 ;  /* 0x0000000412067c11 */ /* 0x001fc8000f8018ff */
[----:B------:R-:W-:-:S09]  /*0a50*/  LEA.HI.X R7, R18, UR5, R19, 0x3, P0 ;  /* 0x0000000512077c11 */ /* 0x000fd200080f1c13 */
.L_x_12:
[----:B------:R-:W-:Y:S02]  /*0a60*/  IMAD.MOV.U32 R4, RZ, RZ, R6 ;  /* 0x000000ffff047224 */ /* 0x000fe400078e0006 */
[----:B------:R-:W-:-:S06]  /*0a70*/  IMAD.MOV.U32 R5, RZ, RZ, R7 ;  /* 0x000000ffff057224 */ /* 0x000fcc00078e0007 */
[----:B------:R-:W2:Y:S01]  /*0a80*/  LDG.E.64 R4, desc[UR6][R4.64] ;  /* 0x0000000604047981 */ /* 0x000ea2000c1e1b00 */
[----:B------:R-:W-:Y:S02]  /*0a90*/  IADD3 R14, P0, PT, R14, -0x1, RZ ;  /* 0xffffffff0e0e7810 */ /* 0x000fe40007f1e0ff */
[----:B------:R-:W-:Y:S02]  /*0aa0*/  IADD3 R6, P2, PT, R6, 0x8, RZ ;  /* 0x0000000806067810 */ /* 0x000fe40007f5e0ff */
[----:B------:R-:W-:Y:S02]  /*0ab0*/  IADD3.X R16, PT, PT, R16, -0x1, RZ, P0, !PT ;  /* 0xffffffff10107810 */ /* 0x000fe400007fe4ff */
[----:B------:R-:W-:Y:S01]  /*0ac0*/  ISETP.NE.U32.AND P0, PT, R14, RZ, PT ;  /* 0x000000ff0e00720c */ /* 0x000fe20003f05070 */
[----:B------:R-:W-:-:S03]  /*0ad0*/  IMAD.X R7, RZ, RZ, R7, P2 ;  /* 0x000000ffff077224 */ /* 0x000fc600010e0607 */
[----:B------:R-:W-:Y:S02]  /*0ae0*/  ISETP.NE.AND.EX P0, PT, R16, RZ, PT, P0 ;  /* 0x000000ff1000720c */ /* 0x000fe40003f05300 */
[----:B--2---:R-:W-:-:S05]  /*0af0*/  IADD3 R15, P1, PT, R4, R15, RZ ;  /* 0x0000000f040f7210 */ /* 0x004fca0007f3e0ff */
[----:B------:R-:W-:-:S06]  /*0b00*/  IMAD.X R23, R5, 0x1, R23, P1 ;  /* 0x0000000105177824 */ /* 0x000fcc00008e0617 */
[----:B------:R-:W-:Y:S05]  /*0b10*/  @P0 BRA `(.L_x_12) ;  /* 0xfffffffc00d00947 */ /* 0x000fea000383ffff */
.L_x_6:
[----:B------:R-:W-:Y:S05]  /*0b20*/  BSYNC.RECONVERGENT B0 ;  /* 0x0000000000007941 */ /* 0x000fea0003800200 */
.L_x_5:
[----:B------:R-:W0:Y:S08]  /*0b30*/  LDC.64 R4, c[0x0][0x398] ;  /* 0x0000e600ff047b82 */ /* 0x000e300000000a00 */
[----:B------:R-:W-:Y:S06]  /*0b40*/  BAR.SYNC.DEFER_BLOCKING 0x0 ;  /* 0x0000000000007b1d */ /* 0x000fec0000010000 */
[----:B0-----:R-:W2:Y:S02]  /*0b50*/  LDG.E R6, desc[UR6][R4.64] ;  /* 0x0000000604067981 */ /* 0x001ea4000c1e1900 */
[----:B--2---:R-:W-:-:S04]  /*0b60*/  ISETP.GE.U32.AND P0, PT, R15, R6, PT ;  /* 0x000000060f00720c */ /* 0x004fc80003f06070 */
[----:B------:R-:W-:-:S13]  /*0b70*/  ISETP.GE.U32.AND.EX P0, PT, R23, RZ, PT, P0 ;  /* 0x000000ff1700720c */ /* 0x000fda0003f06100 */
[----:B------:R-:W-:Y:S05]  /*0b80*/  @P0 EXIT ;  /* 0x000000000000094d */ /* 0x000fea0003800000 */
[----:B------:R-:W2:Y:S02]  /*0b90*/  LDG.E.64 R2, desc[UR6][R2.64] ;  /* 0x0000000602027981 */ /* 0x000ea4000c1e1b00 */
[----:B--2---:R-:W-:-:S04]  /*0ba0*/  IADD3 R7, P1, PT, R2, R15, RZ ;  /* 0x0000000f02077210 */ /* 0x004fc80007f3e0ff */
[----:B------:R-:W-:Y:S01]  /*0bb0*/  ISETP.GT.U32.AND P0, PT, R7, R6, PT ;  /* 0x000000060700720c */ /* 0x000fe20003f04070 */
[----:B------:R-:W-:-:S05]  /*0bc0*/  IMAD.X R6, R3, 0x1, R23, P1 ;  /* 0x0000000103067824 */ /* 0x000fca00008e0617 */
[----:B------:R-:W-:-:S13]  /*0bd0*/  ISETP.GT.U32.AND.EX P0, PT, R6, RZ, PT, P0 ;  /* 0x000000ff0600720c */ /* 0x000fda0003f04100 */
[----:B------:R-:W-:Y:S05]  /*0be0*/  @!P0 EXIT ;  /* 0x000000000000894d */ /* 0x000fea0003800000 */
[----:B------:R-:W0:Y:S01]  /*0bf0*/  LDC.64 R6, c[0x0][0x390] ;  /* 0x0000e400ff067b82 */ /* 0x000e220000000a00 */
[----:B------:R-:W1:Y:S01]  /*0c00*/  LDCU.64 UR4, c[0x0][0x380] ;  /* 0x00007000ff0477ac */ /* 0x000e620008000a00 */
[----:B0-----:R-:W2:Y:S06]  /*0c10*/  LDG.E R9, desc[UR6][R6.64] ;  /* 0x0000000606097981 */ /* 0x001eac000c1e1900 */
[----:B------:R-:W0:Y:S01]  /*0c20*/  LDC.64 R2, c[0x0][0x388] ;  /* 0x0000e200ff027b82 */ /* 0x000e220000000a00 */
[----:B--2---:R-:W-:-:S05]  /*0c30*/  IMAD R11, R0, R9, RZ ;  /* 0x00000009000b7224 */ /* 0x004fca00078e02ff */
[----:B0-----:R0:W-:Y:S04]  /*0c40*/  STG.E desc[UR6][R2.64], R11 ;  /* 0x0000000b02007986 */ /* 0x0011e8000c101906 */
[----:B------:R-:W2:Y:S04]  /*0c50*/  LDG.E R8, desc[UR6][R4.64] ;  /* 0x0000000604087981 */ /* 0x000ea8000c1e1900 */
[----:B------:R-:W3:Y:S01]  /*0c60*/  LDG.E R9, desc[UR6][R6.64] ;  /* 0x0000000606097981 */ /* 0x000ee2000c1e1900 */
[----:B------:R-:W-:Y:S01]  /*0c70*/  BSSY.RECONVERGENT B0, `(.L_x_13) ;  /* 0x0000017000007945 */ /* 0x000fe20003800200 */
[----:B--2---:R-:W-:-:S04]  /*0c80*/  ISETP.GE.U32.AND P0, PT, R15, R8, PT ;  /* 0x000000080f00720c */ /* 0x004fc80003f06070 */
[----:B------:R-:W-:Y:S01]  /*0c90*/  ISETP.GE.U32.AND.EX P0, PT, R23, RZ, PT, P0 ;  /* 0x000000ff1700720c */ /* 0x000fe20003f06100 */
[----:B---3--:R-:W-:-:S12]  /*0ca0*/  IMAD R9, R0, R9, RZ ;  /* 0x0000000900097224 */ /* 0x008fd800078e02ff */
[----:B01----:R-:W-:Y:S05]  /*0cb0*/  @P0 BRA `(.L_x_14) ;  /* 0x0000000000480947 */ /* 0x003fea0003800000 */
[----:B------:R-:W-:Y:S01]  /*0cc0*/  BSSY.RECONVERGENT B1, `(.L_x_14) ;  /* 0x0000011000017945 */ /* 0x000fe20003800200 */
[----:B------:R-:W-:-:S07]  /*0cd0*/  IMAD.MOV.U32 R10, RZ, RZ, RZ ;  /* 0x000000ffff0a7224 */ /* 0x000fce00078e00ff */
.L_x_15:
[----:B------:R-:W-:-:S04]  /*0ce0*/  IADD3 R6, P0, PT, R9, UR4, RZ ;  /* 0x0000000409067c10 */ /* 0x000fc8000ff1e0ff */
[----:B------:R-:W-:-:S05]  /*0cf0*/  IADD3.X R7, PT, PT, R10, UR5, RZ, P0, !PT ;  /* 0x000000050a077c10 */ /* 0x000fca00087fe4ff */
[----:B------:R-:W2:Y:S04]  /*0d00*/  LDG.E.U8 R6, desc[UR6][R6.64] ;  /* 0x0000000606067981 */ /* 0x000ea8000c1e1100 */
[----:B------:R0:W-:Y:S04]  /*0d10*/  STG.E desc[UR6][R2.64], R9 ;  /* 0x0000000902007986 */ /* 0x0001e8000c101906 */
[----:B------:R-:W3:Y:S01]  /*0d20*/  LDG.E R0, desc[UR6][R4.64] ;  /* 0x0000000604007981 */ /* 0x000ee2000c1e1900 */
[----:B------:R-:W-:Y:S01]  /*0d30*/  IMAD.MOV.U32 R11, RZ, RZ, R9 ;  /* 0x000000ffff0b7224 */ /* 0x000fe200078e0009 */
[----:B--2---:R-:W-:-:S04]  /*0d40*/  ISETP.NE.AND P0, PT, R6, 0x2d, PT ;  /* 0x0000002d0600780c */ /* 0x004fc80003f05270 */
[----:B------:R-:W-:-:S04]  /*0d50*/  SEL R8, RZ, 0x1, !P0 ;  /* 0x00000001ff087807 */ /* 0x000fc80004000000 */
[----:B------:R-:W-:-:S04]  /*0d60*/  IADD3 R15, P1, PT, R15, R8, RZ ;  /* 0x000000080f0f7210 */ /* 0x000fc80007f3e0ff */
[----:B---3--:R-:W-:Y:S01]  /*0d70*/  ISETP.GE.U32.AND P0, PT, R15, R0, PT ;  /* 0x000000000f00720c */ /* 0x008fe20003f06070 */
[----:B------:R-:W-:Y:S01]  /*0d80*/  IMAD.X R23, RZ, RZ, R23, P1 ;  /* 0x000000ffff177224 */ /* 0x000fe200008e0617 */
[----:B0-----:R-:W-:-:S04]  /*0d90*/  IADD3 R9, P1, PT, R9, 0x1, RZ ;  /* 0x0000000109097810 */ /* 0x001fc80007f3e0ff */
[----:B------:R-:W-:Y:S01]  /*0da0*/  ISETP.GE.U32.AND.EX P0, PT, R23, RZ, PT, P0 ;  /* 0x000000ff1700720c */ /* 0x000fe20003f06100 */
[----:B------:R-:W-:-:S12]  /*0db0*/  IMAD.X R10, RZ, RZ, R10, P1 ;  /* 0x000000ffff0a7224 */ /* 0x000fd800008e060a */
[----:B------:R-:W-:Y:S05]  /*0dc0*/  @!P0 BRA `(.L_x_15) ;  /* 0xfffffffc00c48947 */ /* 0x000fea000383ffff */
[----:B------:R-:W-:Y:S05]  /*0dd0*/  BSYNC.RECONVERGENT B1 ;  /* 0x0000000000017941 */ /* 0x000fea0003800200 */
.L_x_14:
[----:B------:R-:W-:Y:S05]  /*0de0*/  BSYNC.RECONVERGENT B0 ;  /* 0x0000000000007941 */ /* 0x000fea0003800200 */
.L_x_13:
[----:B------:R-:W-:-:S05]  /*0df0*/  VIADD R11, R11, 0x1 ;  /* 0x000000010b0b7836 */ /* 0x000fca0000000000 */
[----:B------:R-:W-:Y:S01]  /*0e00*/  STG.E desc[UR6][R2.64], R11 ;  /* 0x0000000b02007986 */ /* 0x000fe2000c101906 */
[----:B------:R-:W-:Y:S05]  /*0e10*/  EXIT ;  /* 0x000000000000794d */ /* 0x000fea0003800000 */
.L_x_16:
[----:B------:R-:W-:-:S00]  /*0e20*/  BRA `(.L_x_16) ;  /* 0xfffffffc00fc7947 */ /* 0x000fc0000383ffff */
[----:B------:R-:W-:-:S00]  /*0e30*/  NOP ;  /* 0x0000000000007918 */ /* 0x000fc00000000000 */
        /* <DEDUP_REMOVED lines=12> */
.L_x_17:


//--------------------- .nv.shared.reserved.0     --------------------------
	.section	.nv.shared.reserved.0,"aw",@nobits
	.weak		__nv_reservedSMEM_offset_0_alias
	.size		__nv_reservedSMEM_offset_0_alias, 0, 64
	.other		__nv_reservedSMEM_offset_0_alias,@"STO_CUDA_RESERVED_SHARED STV_DEFAULT"
__nv_reservedSMEM_offset_0_alias:
	.zero		0
	.zero		64


//--------------------- .nv.constant0._Z8sumBasesPcPjS0_S0_Pmm --------------------------
	.section	.nv.constant0._Z8sumBasesPcPjS0_S0_Pmm,"a",@progbits
	.sectionflags	@""
	.align	4
.nv.constant0._Z8sumBasesPcPjS0_S0_Pmm:
	.zero		944


//--------------------- SYMBOLS --------------------------

	.type		.nv.reservedSmem.offset0,@object
	.size		.nv.reservedSmem.offset0,0x4
